	.headerflags	@"EF_CUDA_TEXMODE_UNIFIED EF_CUDA_64BIT_ADDRESS EF_CUDA_ACCELERATORS EF_CUDA_SM90 EF_CUDA_VIRTUAL_SM(EF_CUDA_SM90)"
	.elftype	@"ET_EXEC"


//--------------------- .nv.info                  --------------------------
	.section	.nv.info,"",@"SHT_CUDA_INFO"
	.align	4


	//----- nvinfo : EIATTR_REGCOUNT
	.align		4
        /*0000*/ 	.byte	0x04, 0x2f
        /*0002*/ 	.short	(.L_3 - .L_2)
	.align		4
.L_2:
        /*0004*/ 	.word	index@(triton_poi_fused__native_batch_norm_legit_no_training_leaky_relu_3)
        /*0008*/ 	.word	0x00000016


	//----- nvinfo : EIATTR_MIN_STACK_SIZE
	.align		4
.L_3:
        /*000c*/ 	.byte	0x04, 0x12
        /*000e*/ 	.short	(.L_5 - .L_4)
	.align		4
.L_4:
        /*0010*/ 	.word	index@(triton_poi_fused__native_batch_norm_legit_no_training_leaky_relu_3)
        /*0014*/ 	.word	0x00000000


	//----- nvinfo : EIATTR_FRAME_SIZE
	.align		4
.L_5:
        /*0018*/ 	.byte	0x04, 0x11
        /*001a*/ 	.short	(.L_7 - .L_6)
	.align		4
.L_6:
        /*001c*/ 	.word	index@(triton_poi_fused__native_batch_norm_legit_no_training_leaky_relu_3)
        /*0020*/ 	.word	0x00000000


	//----- nvinfo : EIATTR_MIN_STACK_SIZE
	.align		4
.L_7:
        /*0024*/ 	.byte	0x04, 0x12
        /*0026*/ 	.short	(.L_9 - .L_8)
	.align		4
.L_8:
        /*0028*/ 	.word	index@(triton_poi_fused__native_batch_norm_legit_no_training_leaky_relu_3)
        /*002c*/ 	.word	0x00000000
.L_9:


//--------------------- .nv.info.triton_poi_fused__native_batch_norm_legit_no_training_leaky_relu_3 --------------------------
	.section	.nv.info.triton_poi_fused__native_batch_norm_legit_no_training_leaky_relu_3,"",@"SHT_CUDA_INFO"
	.sectionflags	@""
	.align	4


	//----- nvinfo : EIATTR_CUDA_API_VERSION
	.align		4
        /*0000*/ 	.byte	0x04, 0x37
        /*0002*/ 	.short	(.L_11 - .L_10)
.L_10:
        /*0004*/ 	.word	0x0000007c


	//----- nvinfo : EIATTR_KPARAM_INFO
	.align		4
.L_11:
        /*0008*/ 	.byte	0x04, 0x17
        /*000a*/ 	.short	(.L_13 - .L_12)
.L_12:
        /*000c*/ 	.word	0x00000000
        /*0010*/ 	.short	0x0006
        /*0012*/ 	.short	0x0030
        /*0014*/ 	.byte	0x00, 0xf0, 0x11, 0x00


	//----- nvinfo : EIATTR_KPARAM_INFO
	.align		4
.L_13:
        /*0018*/ 	.byte	0x04, 0x17
        /*001a*/ 	.short	(.L_15 - .L_14)
.L_14:
        /*001c*/ 	.word	0x00000000
        /*0020*/ 	.short	0x0005
        /*0022*/ 	.short	0x0028
        /*0024*/ 	.byte	0x00, 0xf4, 0x21, 0x00


	//----- nvinfo : EIATTR_KPARAM_INFO
	.align		4
.L_15:
        /*0028*/ 	.byte	0x04, 0x17
        /*002a*/ 	.short	(.L_17 - .L_16)
.L_16:
        /*002c*/ 	.word	0x00000000
        /*0030*/ 	.short	0x0004
        /*0032*/ 	.short	0x0020
        /*0034*/ 	.byte	0x00, 0xf4, 0x21, 0x00


	//----- nvinfo : EIATTR_KPARAM_INFO
	.align		4
.L_17:
        /*0038*/ 	.byte	0x04, 0x17
        /*003a*/ 	.short	(.L_19 - .L_18)
.L_18:
        /*003c*/ 	.word	0x00000000
        /*0040*/ 	.short	0x0003
        /*0042*/ 	.short	0x0018
        /*0044*/ 	.byte	0x00, 0xf4, 0x21, 0x00


	//----- nvinfo : EIATTR_KPARAM_INFO
	.align		4
.L_19:
        /*0048*/ 	.byte	0x04, 0x17
        /*004a*/ 	.short	(.L_21 - .L_20)
.L_20:
        /*004c*/ 	.word	0x00000000
        /*0050*/ 	.short	0x0002
        /*0052*/ 	.short	0x0010
        /*0054*/ 	.byte	0x00, 0xf4, 0x21, 0x00


	//----- nvinfo : EIATTR_KPARAM_INFO
	.align		4
.L_21:
        /*0058*/ 	.byte	0x04, 0x17
        /*005a*/ 	.short	(.L_23 - .L_22)
.L_22:
        /*005c*/ 	.word	0x00000000
        /*0060*/ 	.short	0x0001
        /*0062*/ 	.short	0x0008
        /*0064*/ 	.byte	0x00, 0xf4, 0x21, 0x00


	//----- nvinfo : EIATTR_KPARAM_INFO
	.align		4
.L_23:
        /*0068*/ 	.byte	0x04, 0x17
        /*006a*/ 	.short	(.L_25 - .L_24)
.L_24:
        /*006c*/ 	.word	0x00000000
        /*0070*/ 	.short	0x0000
        /*0072*/ 	.short	0x0000
        /*0074*/ 	.byte	0x00, 0xf4, 0x21, 0x00


	//----- nvinfo : EIATTR_SPARSE_MMA_MASK
	.align		4
.L_25:
        /*0078*/ 	.byte	0x03, 0x50
        /*007a*/ 	.short	0x0000


	//----- nvinfo : EIATTR_MAXREG_COUNT
	.align		4
        /*007c*/ 	.byte	0x03, 0x1b
        /*007e*/ 	.short	0x00ff


	//----- nvinfo : EIATTR_EXIT_INSTR_OFFSETS
	.align		4
        /*0080*/ 	.byte	0x04, 0x1c
        /*0082*/ 	.short	(.L_27 - .L_26)


	//   ....[0]....
.L_26:
        /*0084*/ 	.word	0x00000420


	//   ....[1]....
        /*0088*/ 	.word	0x00000440


	//----- nvinfo : EIATTR_REQNTID
	.align		4
.L_27:
        /*008c*/ 	.byte	0x04, 0x10
        /*008e*/ 	.short	(.L_29 - .L_28)
.L_28:
        /*0090*/ 	.word	0x00000080
        /*0094*/ 	.word	0x00000001
        /*0098*/ 	.word	0x00000001


	//----- nvinfo : EIATTR_CBANK_PARAM_SIZE
	.align		4
.L_29:
        /*009c*/ 	.byte	0x03, 0x19
        /*009e*/ 	.short	0x0034


	//----- nvinfo : EIATTR_PARAM_CBANK
	.align		4
        /*00a0*/ 	.byte	0x04, 0x0a
        /*00a2*/ 	.short	(.L_31 - .L_30)
	.align		4
.L_30:
        /*00a4*/ 	.word	index@(.nv.constant0.triton_poi_fused__native_batch_norm_legit_no_training_leaky_relu_3)
        /*00a8*/ 	.short	0x0210
        /*00aa*/ 	.short	0x0034


	//----- nvinfo : EIATTR_SW_WAR
	.align		4
.L_31:
        /*00ac*/ 	.byte	0x04, 0x36
        /*00ae*/ 	.short	(.L_33 - .L_32)
.L_32:
        /*00b0*/ 	.word	0x00000008
.L_33:


//--------------------- .nv.callgraph             --------------------------
	.section	.nv.callgraph,"",@"SHT_CUDA_CALLGRAPH"
	.align	4
	.sectionentsize	8
	.align		4
        /*0000*/ 	.word	0x00000000
	.align		4
        /*0004*/ 	.word	0xffffffff
	.align		4
        /*0008*/ 	.word	0x00000000
	.align		4
        /*000c*/ 	.word	0xfffffffe
	.align		4
        /*0010*/ 	.word	0x00000000
	.align		4
        /*0014*/ 	.word	0xfffffffd
	.align		4
        /*0018*/ 	.word	0x00000000
	.align		4
        /*001c*/ 	.word	0xfffffffc


//--------------------- .nv.constant4             --------------------------
	.section	.nv.constant4,"a",@progbits
	.align	8
	.align		8
.nv.constant4:
        /*0000*/ 	.dword	_$_str
	.align		8
        /*0008*/ 	.dword	_$_str_$_2


//--------------------- .text.triton_poi_fused__native_batch_norm_legit_no_training_leaky_relu_3 --------------------------
	.section	.text.triton_poi_fused__native_batch_norm_legit_no_training_leaky_relu_3,"ax",@progbits
	.align	128
        .global         triton_poi_fused__native_batch_norm_legit_no_training_leaky_relu_3
        .type           triton_poi_fused__native_batch_norm_legit_no_training_leaky_relu_3,@function
        .size           triton_poi_fused__native_batch_norm_legit_no_training_leaky_relu_3,(.L_x_1 - triton_poi_fused__native_batch_norm_legit_no_training_leaky_relu_3)
        .other          triton_poi_fused__native_batch_norm_legit_no_training_leaky_relu_3,@"STO_CUDA_ENTRY STV_DEFAULT"
triton_poi_fused__native_batch_norm_legit_no_training_leaky_relu_3:
.text.triton_poi_fused__native_batch_norm_legit_no_training_leaky_relu_3:
[----:B------:R-:W0:Y:S01]  /*0000*/  LDC R1, c[0x0][0x28] ;  /* 0x00000a00ff017b82 */ /* 0x000e220000000800 */
[----:B------:R-:W1:Y:S07]  /*0010*/  S2R R0, SR_TID.X ;  /* 0x0000000000007919 */ /* 0x000e6e0000002100 */
[----:B------:R-:W2:Y:S01]  /*0020*/  LDC.64 R8, c[0x0][0x228] ;  /* 0x00008a00ff087b82 */ /* 0x000ea20000000a00 */
[----:B------:R-:W-:Y:S01]  /*0030*/  ULDC.64 UR4, c[0x0][0x208] ;  /* 0x0000820000047ab9 */ /* 0x000fe20000000a00 */
[----:B------:R-:W3:Y:S06]  /*0040*/  S2R R5, SR_CTAID.X ;  /* 0x0000000000057919 */ /* 0x000eec0000002500 */
[----:B------:R-:W4:Y:S08]  /*0050*/  LDC.64 R12, c[0x0][0x218] ;  /* 0x00008600ff0c7b82 */ /* 0x000f300000000a00 */
[----:B------:R-:W5:Y:S08]  /*0060*/  LDC.64 R14, c[0x0][0x220] ;  /* 0x00008800ff0e7b82 */ /* 0x000f700000000a00 */
[----:B------:R-:W5:Y:S01]  /*0070*/  LDC.64 R16, c[0x0][0x230] ;  /* 0x00008c00ff107b82 */ /* 0x000f620000000a00 */
[----:B-1----:R-:W-:-:S07]  /*0080*/  SHF.L.U32 R0, R0, 0x1, RZ ;  /* 0x0000000100007819 */ /* 0x002fce00000006ff */
[----:B------:R-:W1:Y:S01]  /*0090*/  LDC.64 R18, c[0x0][0x238] ;  /* 0x00008e00ff127b82 */ /* 0x000e620000000a00 */
[----:B---3--:R-:W-:Y:S02]  /*00a0*/  SHF.R.S32.HI R3, RZ, 0x17, R5 ;  /* 0x00000017ff037819 */ /* 0x008fe40000011405 */
[----:B------:R-:W-:Y:S02]  /*00b0*/  LOP3.LUT R0, R0, 0xfe, RZ, 0xc0, !PT ;  /* 0x000000fe00007812 */ /* 0x000fe400078ec0ff */
[----:B------:R-:W-:Y:S02]  /*00c0*/  SGXT R3, R3, 0x1 ;  /* 0x000000010303781a */ /* 0x000fe40000000200 */
[----:B------:R-:W-:-:S04]  /*00d0*/  LEA R0, R5, R0, 0x8 ;  /* 0x0000000005007211 */ /* 0x000fc800078e40ff */
[----:B------:R-:W-:Y:S02]  /*00e0*/  LEA.HI R3, R3, R0, RZ, 0x8 ;  /* 0x0000000003037211 */ /* 0x000fe400078f40ff */
[----:B------:R-:W-:Y:S02]  /*00f0*/  ISETP.GE.AND P0, PT, R0, 0x400, PT ;  /* 0x000004000000780c */ /* 0x000fe40003f06270 */
[----:B------:R-:W-:-:S04]  /*0100*/  LOP3.LUT R3, R3, 0xffffff00, RZ, 0xc0, !PT ;  /* 0xffffff0003037812 */ /* 0x000fc800078ec0ff */
[----:B------:R-:W-:Y:S02]  /*0110*/  IADD3 R11, R0, -R3, RZ ;  /* 0x80000003000b7210 */ /* 0x000fe40007ffe0ff */
[----:B------:R-:W-:-:S03]  /*0120*/  CS2R R2, SRZ ;  /* 0x0000000000027805 */ /* 0x000fc6000001ff00 */
[----:B--2---:R-:W-:-:S05]  /*0130*/  IMAD.WIDE R8, R11, 0x4, R8 ;  /* 0x000000040b087825 */ /* 0x004fca00078e0208 */
[----:B------:R2:W3:Y:S01]  /*0140*/  @!P0 LDG.E.EL.64 R2, desc[UR4][R8.64] ;  /* 0x0000000408028981 */ /* 0x0004e2000c2e1b00 */
[----:B------:R-:W-:Y:S02]  /*0150*/  CS2R R4, SRZ ;  /* 0x0000000000047805 */ /* 0x000fe4000001ff00 */
[----:B------:R-:W-:Y:S01]  /*0160*/  CS2R R6, SRZ ;  /* 0x0000000000067805 */ /* 0x000fe2000001ff00 */
[----:B----4-:R-:W-:-:S04]  /*0170*/  IMAD.WIDE R12, R0, 0x4, R12 ;  /* 0x00000004000c7825 */ /* 0x010fc800078e020c */
[C---:B-----5:R-:W-:Y:S01]  /*0180*/  IMAD.WIDE R14, R11.reuse, 0x4, R14 ;  /* 0x000000040b0e7825 */ /* 0x060fe200078e020e */
[----:B------:R4:W5:Y:S04]  /*0190*/  @!P0 LDG.E.64 R4, desc[UR4][R12.64] ;  /* 0x000000040c048981 */ /* 0x000968000c1e1b00 */
[----:B------:R-:W5:Y:S01]  /*01a0*/  @!P0 LDG.E.EL.64 R6, desc[UR4][R14.64] ;  /* 0x000000040e068981 */ /* 0x000f62000c2e1b00 */
[----:B0-----:R-:W-:Y:S01]  /*01b0*/  IMAD.WIDE R16, R11, 0x4, R16 ;  /* 0x000000040b107825 */ /* 0x001fe200078e0210 */
[----:B--2---:R-:W-:-:S03]  /*01c0*/  CS2R R8, SRZ ;  /* 0x0000000000087805 */ /* 0x004fc6000001ff00 */
[----:B-1----:R-:W-:Y:S01]  /*01d0*/  IMAD.WIDE R18, R11, 0x4, R18 ;  /* 0x000000040b127825 */ /* 0x002fe200078e0212 */
[----:B------:R-:W-:-:S04]  /*01e0*/  CS2R R10, SRZ ;  /* 0x00000000000a7805 */ /* 0x000fc8000001ff00 */
[----:B------:R-:W2:Y:S04]  /*01f0*/  @!P0 LDG.E.EL.64 R8, desc[UR4][R18.64] ;  /* 0x0000000412088981 */ /* 0x000ea8000c2e1b00 */
[----:B------:R-:W2:Y:S01]  /*0200*/  @!P0 LDG.E.EL.64 R10, desc[UR4][R16.64] ;  /* 0x00000004100a8981 */ /* 0x000ea2000c2e1b00 */
[----:B---3--:R-:W-:Y:S01]  /*0210*/  FADD R2, R2, 9.9999997473787516356e-06 ;  /* 0x3727c5ac02027421 */ /* 0x008fe20000000000 */
[----:B------:R-:W-:-:S03]  /*0220*/  FADD R3, R3, 9.9999997473787516356e-06 ;  /* 0x3727c5ac03037421 */ /* 0x000fc60000000000 */
[----:B----4-:R-:W0:Y:S08]  /*0230*/  MUFU.SQRT R12, R2 ;  /* 0x00000002000c7308 */ /* 0x010e300000002000 */
[----:B------:R-:W1:Y:S01]  /*0240*/  MUFU.SQRT R13, R3 ;  /* 0x00000003000d7308 */ /* 0x000e620000002000 */
[C---:B0-----:R-:W-:Y:S02]  /*0250*/  FSETP.GT.AND P1, PT, R12.reuse, 8.50705917302346158658e+37, PT ;  /* 0x7e8000000c00780b */ /* 0x041fe40003f24000 */
[----:B------:R-:W-:-:S02]  /*0260*/  FSETP.GEU.AND P3, PT, R12, 1.175494350822287508e-38, PT ;  /* 0x008000000c00780b */ /* 0x000fc40003f6e000 */
[C---:B-1----:R-:W-:Y:S02]  /*0270*/  FSETP.GT.AND P2, PT, R13.reuse, 8.50705917302346158658e+37, PT ;  /* 0x7e8000000d00780b */ /* 0x042fe40003f44000 */
[----:B------:R-:W-:-:S07]  /*0280*/  FSETP.GEU.AND P4, PT, R13, 1.175494350822287508e-38, PT ;  /* 0x008000000d00780b */ /* 0x000fce0003f8e000 */
[----:B------:R-:W-:Y:S01]  /*0290*/  @P1 FMUL R12, R12, 0.25 ;  /* 0x3e8000000c0c1820 */ /* 0x000fe20000400000 */
[----:B------:R-:W-:-:S03]  /*02a0*/  HFMA2.MMA R2, -RZ, RZ, 1.625, 0 ;  /* 0x3e800000ff027435 */ /* 0x000fc600000001ff */
[----:B------:R-:W-:Y:S01]  /*02b0*/  @!P3 FMUL R12, R12, 16777216 ;  /* 0x4b8000000c0cb820 */ /* 0x000fe20000400000 */
[----:B------:R-:W-:-:S04]  /*02c0*/  @P2 FMUL R13, R13, 0.25 ;  /* 0x3e8000000d0d2820 */ /* 0x000fc80000400000 */
[----:B------:R-:W-:Y:S01]  /*02d0*/  @!P4 FMUL R13, R13, 16777216 ;  /* 0x4b8000000d0dc820 */ /* 0x000fe20000400000 */
[----:B------:R-:W0:Y:S01]  /*02e0*/  MUFU.RCP R12, R12 ;  /* 0x0000000c000c7308 */ /* 0x000e220000001000 */
[----:B------:R-:W-:-:S07]  /*02f0*/  FSEL R3, R2, 1, P1 ;  /* 0x3f80000002037808 */ /* 0x000fce0000800000 */
[----:B------:R-:W1:Y:S01]  /*0300*/  MUFU.RCP R13, R13 ;  /* 0x0000000d000d7308 */ /* 0x000e620000001000 */
[----:B------:R-:W-:Y:S01]  /*0310*/  FSEL R2, R2, 1, P2 ;  /* 0x3f80000002027808 */ /* 0x000fe20001000000 */
[----:B------:R-:W-:Y:S01]  /*0320*/  @!P3 FMUL R3, R3, 16777216 ;  /* 0x4b8000000303b820 */ /* 0x000fe20000400000 */
[----:B-----5:R-:W-:-:S03]  /*0330*/  FADD R5, -R7, R5 ;  /* 0x0000000507057221 */ /* 0x020fc60000000100 */
[----:B------:R-:W-:Y:S01]  /*0340*/  @!P4 FMUL R2, R2, 16777216 ;  /* 0x4b8000000202c820 */ /* 0x000fe20000400000 */
[----:B------:R-:W-:Y:S01]  /*0350*/  FADD R4, -R6, R4 ;  /* 0x0000000406047221 */ /* 0x000fe20000000100 */
[----:B0-----:R-:W-:Y:S02]  /*0360*/  FMUL R7, R12, R3 ;  /* 0x000000030c077220 */ /* 0x001fe40000400000 */
[----:B-1----:R-:W-:Y:S02]  /*0370*/  FMUL R6, R13, R2 ;  /* 0x000000020d067220 */ /* 0x002fe40000400000 */
[----:B------:R-:W0:Y:S01]  /*0380*/  LDC.64 R2, c[0x0][0x210] ;  /* 0x00008400ff027b82 */ /* 0x000e220000000a00 */
[----:B------:R-:W-:Y:S01]  /*0390*/  FMUL R7, R4, R7 ;  /* 0x0000000704077220 */ /* 0x000fe20000400000 */
[----:B------:R-:W-:-:S03]  /*03a0*/  FMUL R6, R5, R6 ;  /* 0x0000000605067220 */ /* 0x000fc60000400000 */
[----:B--2---:R-:W-:Y:S01]  /*03b0*/  FFMA R8, R7, R10, R8 ;  /* 0x0000000a07087223 */ /* 0x004fe20000000008 */
[----:B------:R-:W-:-:S04]  /*03c0*/  FFMA R9, R6, R11, R9 ;  /* 0x0000000b06097223 */ /* 0x000fc80000000009 */
[----:B------:R-:W-:Y:S02]  /*03d0*/  FSETP.GT.AND P1, PT, R8, RZ, PT ;  /* 0x000000ff0800720b */ /* 0x000fe40003f24000 */
[----:B------:R-:W-:-:S11]  /*03e0*/  FSETP.GT.AND P2, PT, R9, RZ, PT ;  /* 0x000000ff0900720b */ /* 0x000fd60003f44000 */
[----:B------:R-:W-:Y:S01]  /*03f0*/  @!P1 FMUL R8, R8, 0.0099999997764825820923 ;  /* 0x3c23d70a08089820 */ /* 0x000fe20000400000 */
[----:B0-----:R-:W-:-:S04]  /*0400*/  IMAD.WIDE R2, R0, 0x4, R2 ;  /* 0x0000000400027825 */ /* 0x001fc800078e0202 */
[----:B------:R-:W-:Y:S01]  /*0410*/  @!P2 FMUL R9, R9, 0.0099999997764825820923 ;  /* 0x3c23d70a0909a820 */ /* 0x000fe20000400000 */
[----:B------:R-:W-:Y:S06]  /*0420*/  @P0 EXIT ;  /* 0x000000000000094d */ /* 0x000fec0003800000 */
[----:B------:R-:W-:Y:S01]  /*0430*/  STG.E.64 desc[UR4][R2.64], R8 ;  /* 0x0000000802007986 */ /* 0x000fe2000c101b04 */
[----:B------:R-:W-:Y:S05]  /*0440*/  EXIT ;  /* 0x000000000000794d */ /* 0x000fea0003800000 */
.L_x_0:
[----:B------:R-:W-:-:S00]  /*0450*/  BRA `(.L_x_0) ;  /* 0xfffffffc00fc7947 */ /* 0x000fc0000383ffff */
[----:B------:R-:W-:-:S00]  /*0460*/  NOP ;  /* 0x0000000000007918 */ /* 0x000fc00000000000 */
        /* <DEDUP_REMOVED lines=9> */
.L_x_1:


//--------------------- .nv.global.init           --------------------------
	.section	.nv.global.init,"aw",@progbits
.nv.global.init:
	.type		_$_str,@object
	.size		_$_str,(_$_str_$_2 - _$_str)
_$_str:
        /*0000*/ 	.byte	0x5f, 0x5f, 0x43, 0x55, 0x44, 0x41, 0x5f, 0x46, 0x54, 0x5a, 0x00
	.type		_$_str_$_2,@object
	.size		_$_str_$_2,(.L_1 - _$_str_$_2)
_$_str_$_2:
        /*000b*/ 	.byte	0x5f, 0x5f, 0x43, 0x55, 0x44, 0x41, 0x5f, 0x50, 0x52, 0x45, 0x43, 0x5f, 0x53, 0x51, 0x52, 0x54
        /*001b*/ 	.byte	0x00
.L_1:


//--------------------- .nv.constant0.triton_poi_fused__native_batch_norm_legit_no_training_leaky_relu_3 --------------------------
	.section	.nv.constant0.triton_poi_fused__native_batch_norm_legit_no_training_leaky_relu_3,"a",@progbits
	.sectionflags	@""
	.align	4
.nv.constant0.triton_poi_fused__native_batch_norm_legit_no_training_leaky_relu_3:
	.zero		580
